//
// Generated by NVIDIA NVVM Compiler
//
// Compiler Build ID: CL-36424714
// Cuda compilation tools, release 13.0, V13.0.88
// Based on NVVM 20.0.0
//

.version 9.0
.target sm_100
.address_size 64

	// .globl	_Z7examinePfPii

.visible .entry _Z7examinePfPii(
	.param .u64 .ptr .align 1 _Z7examinePfPii_param_0,
	.param .u64 .ptr .align 1 _Z7examinePfPii_param_1,
	.param .u32 _Z7examinePfPii_param_2
)
{
	.reg .pred 	%p<16>;
	.reg .b32 	%r<8>;
	.reg .b32 	%f<4>;
	.reg .b64 	%rd<7>;

	ld.param.u64 	%rd3, [_Z7examinePfPii_param_0];
	ld.param.u64 	%rd2, [_Z7examinePfPii_param_1];
	ld.param.u32 	%r1, [_Z7examinePfPii_param_2];
	cvta.to.global.u64 	%rd4, %rd3;
	mov.u32 	%r2, %ctaid.x;
	mov.u32 	%r3, %ntid.x;
	mov.u32 	%r4, %tid.x;
	mad.lo.s32 	%r5, %r3, %r2, %r4;
	mul.lo.s32 	%r6, %r5, 3;
	mul.wide.s32 	%rd5, %r6, 4;
	add.s64 	%rd1, %rd4, %rd5;
	setp.ge.s32 	%p1, %r6, %r1;
	@%p1 bra 	$L__BB0_3;
	ld.global.f32 	%f1, [%rd1+8];
	ld.global.f32 	%f2, [%rd1+4];
	ld.global.f32 	%f3, [%rd1];
	setp.ge.f32 	%p2, %f3, 0f41400000;
	setp.le.f32 	%p3, %f3, 0f41F00000;
	and.pred  	%p4, %p2, %p3;
	setp.ge.f32 	%p5, %f2, 0f41400000;
	setp.le.f32 	%p6, %f2, 0f41F00000;
	and.pred  	%p7, %p5, %p6;
	and.pred  	%p9, %p4, %p7;
	setp.ge.f32 	%p10, %f1, 0f41400000;
	setp.le.f32 	%p11, %f1, 0f41F00000;
	and.pred  	%p12, %p10, %p11;
	and.pred  	%p14, %p9, %p12;
	not.pred 	%p15, %p14;
	@%p15 bra 	$L__BB0_3;
	cvta.to.global.u64 	%rd6, %rd2;
	atom.global.add.u32 	%r7, [%rd6], 1;
$L__BB0_3:
	ret;

}


// ===== COMPILED SASS (sm_100) =====

	.target	sm_100

	.elftype	@"ET_EXEC"


//--------------------- .note.nv.tkinfo           --------------------------
	.section	.note.nv.tkinfo,"",@"SHT_NOTE"
	.sectionflags	@"SHF_NOTE_NV_TKINFO"
	.tkinfo
        /*0018*/ 	.word	0x00000002
        /*0030*/ 	.string	""
        /*0030*/ 	.string	"ptxas"
        /*0030*/ 	.string	"Cuda compilation tools, release 13.0, V13.0.88"
        /*0030*/ 	.string	"Build cuda_13.0.r13.0/compiler.36424714_0"
        /*0030*/ 	.string	"-arch sm_100 -m 64 "



//--------------------- .note.nv.cuinfo           --------------------------
	.section	.note.nv.cuinfo,"",@"SHT_NOTE"
	.sectionflags	@"SHF_NOTE_NV_CUINFO"
        /*0018*/ 	.short	0x0002
        /*001a*/ 	.short	0x0064
        /*001c*/ 	.short	0x0082
	.zero		2


//--------------------- .nv.info                  --------------------------
	.section	.nv.info,"",@"SHT_CUDA_INFO"
	.align	4


	//----- nvinfo : EIATTR_REGCOUNT
	.align		4
        /*0000*/ 	.byte	0x04, 0x2f
        /*0002*/ 	.short	(.L_1 - .L_0)
	.align		4
.L_0:
        /*0004*/ 	.word	index@(_Z7examinePfPii)
        /*0008*/ 	.word	0x00000008


	//----- nvinfo : EIATTR_FRAME_SIZE
	.align		4
.L_1:
        /*000c*/ 	.byte	0x04, 0x11
        /*000e*/ 	.short	(.L_3 - .L_2)
	.align		4
.L_2:
        /*0010*/ 	.word	index@(_Z7examinePfPii)
        /*0014*/ 	.word	0x00000000


	//----- nvinfo : EIATTR_MIN_STACK_SIZE
	.align		4
.L_3:
        /*0018*/ 	.byte	0x04, 0x12
        /*001a*/ 	.short	(.L_5 - .L_4)
	.align		4
.L_4:
        /*001c*/ 	.word	index@(_Z7examinePfPii)
        /*0020*/ 	.word	0x00000000
.L_5:


//--------------------- .nv.compat                --------------------------
	.section	.nv.compat,"",@"SHT_CUDA_COMPAT_INFO"
	.align	4
        /*0000*/ 	.byte	0x02, 0x09, 0x00, 0x00, 0x02, 0x02, 0x01, 0x00, 0x02, 0x05, 0x05, 0x00, 0x03, 0x07, 0x01, 0x01
        /*0010*/ 	.byte	0x02, 0x03, 0x00, 0x00, 0x02, 0x06, 0x01, 0x00, 0x04, 0x0b, 0x08, 0x00, 0x01, 0x00, 0x00, 0x00
        /*0020*/ 	.byte	0x00, 0x00, 0x00, 0x00


//--------------------- .nv.info._Z7examinePfPii  --------------------------
	.section	.nv.info._Z7examinePfPii,"",@"SHT_CUDA_INFO"
	.sectionflags	@""
	.align	4


	//----- nvinfo : EIATTR_CUDA_API_VERSION
	.align		4
        /*0000*/ 	.byte	0x04, 0x37
        /*0002*/ 	.short	(.L_7 - .L_6)
.L_6:
        /*0004*/ 	.word	0x00000082


	//----- nvinfo : EIATTR_KPARAM_INFO
	.align		4
.L_7:
        /*0008*/ 	.byte	0x04, 0x17
        /*000a*/ 	.short	(.L_9 - .L_8)
.L_8:
        /*000c*/ 	.word	0x00000000
        /*0010*/ 	.short	0x0002
        /*0012*/ 	.short	0x0010
        /*0014*/ 	.byte	0x00, 0xf0, 0x11, 0x00


	//----- nvinfo : EIATTR_KPARAM_INFO
	.align		4
.L_9:
        /*0018*/ 	.byte	0x04, 0x17
        /*001a*/ 	.short	(.L_11 - .L_10)
.L_10:
        /*001c*/ 	.word	0x00000000
        /*0020*/ 	.short	0x0001
        /*0022*/ 	.short	0x0008
        /*0024*/ 	.byte	0x00, 0xf5, 0x21, 0x00


	//----- nvinfo : EIATTR_KPARAM_INFO
	.align		4
.L_11:
        /*0028*/ 	.byte	0x04, 0x17
        /*002a*/ 	.short	(.L_13 - .L_12)
.L_12:
        /*002c*/ 	.word	0x00000000
        /*0030*/ 	.short	0x0000
        /*0032*/ 	.short	0x0000
        /*0034*/ 	.byte	0x00, 0xf5, 0x21, 0x00


	//----- nvinfo : EIATTR_SPARSE_MMA_MASK
	.align		4
.L_13:
        /*0038*/ 	.byte	0x03, 0x50
        /*003a*/ 	.short	0x0000


	//----- nvinfo : EIATTR_MAXREG_COUNT
	.align		4
        /*003c*/ 	.byte	0x03, 0x1b
        /*003e*/ 	.short	0x00ff


	//----- nvinfo : EIATTR_MERCURY_ISA_VERSION
	.align		4
        /*0040*/ 	.byte	0x03, 0x5f
        /*0042*/ 	.short	0x0101


	//----- nvinfo : EIATTR_INT_WARP_WIDE_INSTR_OFFSETS
	.align		4
        /*0044*/ 	.byte	0x04, 0x31
        /*0046*/ 	.short	(.L_15 - .L_14)


	//   ....[0]....
.L_14:
        /*0048*/ 	.word	0x00000190


	//----- nvinfo : EIATTR_VRC_CTA_INIT_COUNT
	.align		4
.L_15:
        /*004c*/ 	.byte	0x02, 0x4a
	.zero		1
	.zero		1


	//----- nvinfo : EIATTR_EXIT_INSTR_OFFSETS
	.align		4
        /*0050*/ 	.byte	0x04, 0x1c
        /*0052*/ 	.short	(.L_17 - .L_16)


	//   ....[0]....
.L_16:
        /*0054*/ 	.word	0x00000090


	//   ....[1]....
        /*0058*/ 	.word	0x00000160


	//   ....[2]....
        /*005c*/ 	.word	0x000001e0


	//----- nvinfo : EIATTR_CBANK_PARAM_SIZE
	.align		4
.L_17:
        /*0060*/ 	.byte	0x03, 0x19
        /*0062*/ 	.short	0x0014


	//----- nvinfo : EIATTR_PARAM_CBANK
	.align		4
        /*0064*/ 	.byte	0x04, 0x0a
        /*0066*/ 	.short	(.L_19 - .L_18)
	.align		4
.L_18:
        /*0068*/ 	.word	index@(.nv.constant0._Z7examinePfPii)
        /*006c*/ 	.short	0x0380
        /*006e*/ 	.short	0x0014


	//----- nvinfo : EIATTR_SW_WAR
	.align		4
.L_19:
        /*0070*/ 	.byte	0x04, 0x36
        /*0072*/ 	.short	(.L_21 - .L_20)
.L_20:
        /*0074*/ 	.word	0x00000008
.L_21:


//--------------------- .nv.callgraph             --------------------------
	.section	.nv.callgraph,"",@"SHT_CUDA_CALLGRAPH"
	.align	4
	.sectionentsize	8
	.align		4
        /*0000*/ 	.word	0x00000000
	.align		4
        /*0004*/ 	.word	0xffffffff
	.align		4
        /*0008*/ 	.word	0x00000000
	.align		4
        /*000c*/ 	.word	0xfffffffe
	.align		4
        /*0010*/ 	.word	0x00000000
	.align		4
        /*0014*/ 	.word	0xfffffffd
	.align		4
        /*0018*/ 	.word	0x00000000
	.align		4
        /*001c*/ 	.word	0xfffffffc


//--------------------- .text._Z7examinePfPii     --------------------------
	.section	.text._Z7examinePfPii,"ax",@progbits
	.align	128
        .global         _Z7examinePfPii
        .type           _Z7examinePfPii,@function
        .size           _Z7examinePfPii,(.L_x_1 - _Z7examinePfPii)
        .other          _Z7examinePfPii,@"STO_CUDA_ENTRY STV_DEFAULT"
_Z7examinePfPii:
.text._Z7examinePfPii:
[----:B------:R-:W-:Y:S01]  /*0000*/  LDC R1, c[0x0][0x37c] ;  /* 0x0000df00ff017b82 */ /* 0x000fe20000000800 */
[----:B------:R-:W0:Y:S07]  /*0010*/  S2R R3, SR_TID.X ;  /* 0x0000000000037919 */ /* 0x000e2e0000002100 */
[----:B------:R-:W0:Y:S01]  /*0020*/  S2UR UR4, SR_CTAID.X ;  /* 0x00000000000479c3 */ /* 0x000e220000002500 */
[----:B------:R-:W1:Y:S07]  /*0030*/  LDCU UR5, c[0x0][0x390] ;  /* 0x00007200ff0577ac */ /* 0x000e6e0008000800 */
[----:B------:R-:W0:Y:S02]  /*0040*/  LDC R0, c[0x0][0x360] ;  /* 0x0000d800ff007b82 */ /* 0x000e240000000800 */
[----:B0-----:R-:W-:-:S06]  /*0050*/  IMAD R0, R0, UR4, R3 ;  /* 0x0000000400007c24 */ /* 0x001fcc000f8e0203 */
[----:B------:R-:W0:Y:S01]  /*0060*/  LDC.64 R2, c[0x0][0x380] ;  /* 0x0000e000ff027b82 */ /* 0x000e220000000a00 */
[----:B------:R-:W-:-:S05]  /*0070*/  IMAD R5, R0, 0x3, RZ ;  /* 0x0000000300057824 */ /* 0x000fca00078e02ff */
[----:B-1----:R-:W-:-:S13]  /*0080*/  ISETP.GE.AND P0, PT, R5, UR5, PT ;  /* 0x0000000505007c0c */ /* 0x002fda000bf06270 */
[----:B------:R-:W-:Y:S05]  /*0090*/  @P0 EXIT ;  /* 0x000000000000094d */ /* 0x000fea0003800000 */
[----:B------:R-:W1:Y:S01]  /*00a0*/  LDCU.64 UR4, c[0x0][0x358] ;  /* 0x00006b00ff0477ac */ /* 0x000e620008000a00 */
[----:B0-----:R-:W-:-:S05]  /*00b0*/  IMAD.WIDE R2, R5, 0x4, R2 ;  /* 0x0000000405027825 */ /* 0x001fca00078e0202 */
[----:B-1----:R-:W2:Y:S04]  /*00c0*/  LDG.E R5, desc[UR4][R2.64+0x8] ;  /* 0x0000080402057981 */ /* 0x002ea8000c1e1900 */
[----:B------:R-:W3:Y:S04]  /*00d0*/  LDG.E R0, desc[UR4][R2.64+0x4] ;  /* 0x0000040402007981 */ /* 0x000ee8000c1e1900 */
[----:B------:R-:W4:Y:S01]  /*00e0*/  LDG.E R4, desc[UR4][R2.64] ;  /* 0x0000000402047981 */ /* 0x000f22000c1e1900 */
[----:B--2---:R-:W-:Y:S02]  /*00f0*/  FSETP.GTU.AND P1, PT, R5, 30, PT ;  /* 0x41f000000500780b */ /* 0x004fe40003f2c000 */
[----:B---3--:R-:W-:-:S02]  /*0100*/  FSETP.GTU.AND P2, PT, R0, 30, PT ;  /* 0x41f000000000780b */ /* 0x008fc40003f4c000 */
[----:B------:R-:W-:Y:S02]  /*0110*/  FSETP.GE.AND P1, PT, R5, 12, !P1 ;  /* 0x414000000500780b */ /* 0x000fe40004f26000 */
[----:B----4-:R-:W-:Y:S02]  /*0120*/  FSETP.GTU.AND P0, PT, R4, 30, PT ;  /* 0x41f000000400780b */ /* 0x010fe40003f0c000 */
[----:B------:R-:W-:Y:S02]  /*0130*/  FSETP.GE.AND P2, PT, R0, 12, !P2 ;  /* 0x414000000000780b */ /* 0x000fe40005746000 */
[----:B------:R-:W-:-:S04]  /*0140*/  FSETP.GE.AND P0, PT, R4, 12, !P0 ;  /* 0x414000000400780b */ /* 0x000fc80004706000 */
[----:B------:R-:W-:-:S13]  /*0150*/  PLOP3.LUT P0, PT, P1, P0, P2, 0x80, 0x0 ;  /* 0x000000000000781c */ /* 0x000fda0000f01020 */
[----:B------:R-:W-:Y:S05]  /*0160*/  @!P0 EXIT ;  /* 0x000000000000894d */ /* 0x000fea0003800000 */
[----:B------:R-:W0:Y:S01]  /*0170*/  S2R R0, SR_LANEID ;  /* 0x0000000000007919 */ /* 0x000e220000000000 */
[----:B------:R-:W1:Y:S01]  /*0180*/  LDC.64 R2, c[0x0][0x388] ;  /* 0x0000e200ff027b82 */ /* 0x000e620000000a00 */
[----:B------:R-:W-:Y:S02]  /*0190*/  VOTEU.ANY UR6, UPT, PT ;  /* 0x0000000000067886 */ /* 0x000fe400038e0100 */
[----:B------:R-:W-:Y:S02]  /*01a0*/  UFLO.U32 UR7, UR6 ;  /* 0x00000006000772bd */ /* 0x000fe400080e0000 */
[----:B------:R-:W1:Y:S04]  /*01b0*/  POPC R5, UR6 ;  /* 0x0000000600057d09 */ /* 0x000e680008000000 */
[----:B0-----:R-:W-:-:S13]  /*01c0*/  ISETP.EQ.U32.AND P0, PT, R0, UR7, PT ;  /* 0x0000000700007c0c */ /* 0x001fda000bf02070 */
[----:B-1----:R-:W-:Y:S01]  /*01d0*/  @P0 REDG.E.ADD.STRONG.GPU desc[UR4][R2.64], R5 ;  /* 0x000000050200098e */ /* 0x002fe2000c12e104 */
[----:B------:R-:W-:Y:S05]  /*01e0*/  EXIT ;  /* 0x000000000000794d */ /* 0x000fea0003800000 */
.L_x_0:
[----:B------:R-:W-:-:S00]  /*01f0*/  BRA `(.L_x_0) ;  /* 0xfffffffc00fc7947 */ /* 0x000fc0000383ffff */
[----:B------:R-:W-:-:S00]  /*0200*/  NOP ;  /* 0x0000000000007918 */ /* 0x000fc00000000000 */
[----:B------:R-:W-:-:S00]  /*0210*/  NOP ;  /* 0x0000000000007918 */ /* 0x000fc00000000000 */
[----:B------:R-:W-:-:S00]  /*0220*/  NOP ;  /* 0x0000000000007918 */ /* 0x000fc00000000000 */
[----:B------:R-:W-:-:S00]  /*0230*/  NOP ;  /* 0x0000000000007918 */ /* 0x000fc00000000000 */
[----:B------:R-:W-:-:S00]  /*0240*/  NOP ;  /* 0x0000000000007918 */ /* 0x000fc00000000000 */
[----:B------:R-:W-:-:S00]  /*0250*/  NOP ;  /* 0x0000000000007918 */ /* 0x000fc00000000000 */
[----:B------:R-:W-:-:S00]  /*0260*/  NOP ;  /* 0x0000000000007918 */ /* 0x000fc00000000000 */
[----:B------:R-:W-:-:S00]  /*0270*/  NOP ;  /* 0x0000000000007918 */ /* 0x000fc00000000000 */
.L_x_1:


//--------------------- .nv.shared.reserved.0     --------------------------
	.section	.nv.shared.reserved.0,"aw",@nobits
	.weak		__nv_reservedSMEM_offset_0_alias
	.size		__nv_reservedSMEM_offset_0_alias, 0, 64
	.other		__nv_reservedSMEM_offset_0_alias,@"STO_CUDA_RESERVED_SHARED STV_DEFAULT"
__nv_reservedSMEM_offset_0_alias:
	.zero		0
	.zero		64


//--------------------- .nv.constant0._Z7examinePfPii --------------------------
	.section	.nv.constant0._Z7examinePfPii,"a",@progbits
	.sectionflags	@""
	.align	4
.nv.constant0._Z7examinePfPii:
	.zero		916


//--------------------- SYMBOLS --------------------------

	.type		.nv.reservedSmem.offset0,@object
	.size		.nv.reservedSmem.offset0,0x4
